//
// Generated by NVIDIA NVVM Compiler
//
// Compiler Build ID: CL-36424714
// Cuda compilation tools, release 13.0, V13.0.88
// Based on NVVM 20.0.0
//

.version 9.0
.target sm_100
.address_size 64

	// .globl	_ZN3cub18CUB_300001_SM_10006detail11EmptyKernelIvEEvv
.global .align 1 .b8 _ZN40_INTERNAL_b30e0700_4_k_cu_1166233a_364494cuda3std3__45__cpo5beginE[1];
.global .align 1 .b8 _ZN40_INTERNAL_b30e0700_4_k_cu_1166233a_364494cuda3std3__45__cpo3endE[1];
.global .align 1 .b8 _ZN40_INTERNAL_b30e0700_4_k_cu_1166233a_364494cuda3std3__45__cpo6cbeginE[1];
.global .align 1 .b8 _ZN40_INTERNAL_b30e0700_4_k_cu_1166233a_364494cuda3std3__45__cpo4cendE[1];
.global .align 1 .b8 _ZN40_INTERNAL_b30e0700_4_k_cu_1166233a_364494cuda3std3__45__cpo6rbeginE[1];
.global .align 1 .b8 _ZN40_INTERNAL_b30e0700_4_k_cu_1166233a_364494cuda3std3__45__cpo4rendE[1];
.global .align 1 .b8 _ZN40_INTERNAL_b30e0700_4_k_cu_1166233a_364494cuda3std3__45__cpo7crbeginE[1];
.global .align 1 .b8 _ZN40_INTERNAL_b30e0700_4_k_cu_1166233a_364494cuda3std3__45__cpo5crendE[1];
.global .align 1 .b8 _ZN40_INTERNAL_b30e0700_4_k_cu_1166233a_364494cuda3std3__442_GLOBAL__N__b30e0700_4_k_cu_1166233a_364496ignoreE[1];
.global .align 1 .b8 _ZN40_INTERNAL_b30e0700_4_k_cu_1166233a_364494cuda3std3__419piecewise_constructE[1];
.global .align 1 .b8 _ZN40_INTERNAL_b30e0700_4_k_cu_1166233a_364494cuda3std3__48in_placeE[1];
.global .align 1 .b8 _ZN40_INTERNAL_b30e0700_4_k_cu_1166233a_364494cuda3std3__420unreachable_sentinelE[1];
.global .align 1 .b8 _ZN40_INTERNAL_b30e0700_4_k_cu_1166233a_364494cuda3std3__47nulloptE[1];
.global .align 1 .b8 _ZN40_INTERNAL_b30e0700_4_k_cu_1166233a_364494cuda3std3__48unexpectE[1];
.global .align 1 .b8 _ZN40_INTERNAL_b30e0700_4_k_cu_1166233a_364494cuda3std6ranges3__45__cpo4swapE[1];
.global .align 1 .b8 _ZN40_INTERNAL_b30e0700_4_k_cu_1166233a_364494cuda3std6ranges3__45__cpo9iter_moveE[1];
.global .align 1 .b8 _ZN40_INTERNAL_b30e0700_4_k_cu_1166233a_364494cuda3std6ranges3__45__cpo5beginE[1];
.global .align 1 .b8 _ZN40_INTERNAL_b30e0700_4_k_cu_1166233a_364494cuda3std6ranges3__45__cpo3endE[1];
.global .align 1 .b8 _ZN40_INTERNAL_b30e0700_4_k_cu_1166233a_364494cuda3std6ranges3__45__cpo6cbeginE[1];
.global .align 1 .b8 _ZN40_INTERNAL_b30e0700_4_k_cu_1166233a_364494cuda3std6ranges3__45__cpo4cendE[1];
.global .align 1 .b8 _ZN40_INTERNAL_b30e0700_4_k_cu_1166233a_364494cuda3std6ranges3__45__cpo7advanceE[1];
.global .align 1 .b8 _ZN40_INTERNAL_b30e0700_4_k_cu_1166233a_364494cuda3std6ranges3__45__cpo9iter_swapE[1];
.global .align 1 .b8 _ZN40_INTERNAL_b30e0700_4_k_cu_1166233a_364494cuda3std6ranges3__45__cpo4nextE[1];
.global .align 1 .b8 _ZN40_INTERNAL_b30e0700_4_k_cu_1166233a_364494cuda3std6ranges3__45__cpo4prevE[1];
.global .align 1 .b8 _ZN40_INTERNAL_b30e0700_4_k_cu_1166233a_364494cuda3std6ranges3__45__cpo4dataE[1];
.global .align 1 .b8 _ZN40_INTERNAL_b30e0700_4_k_cu_1166233a_364494cuda3std6ranges3__45__cpo5cdataE[1];
.global .align 1 .b8 _ZN40_INTERNAL_b30e0700_4_k_cu_1166233a_364494cuda3std6ranges3__45__cpo4sizeE[1];
.global .align 1 .b8 _ZN40_INTERNAL_b30e0700_4_k_cu_1166233a_364494cuda3std6ranges3__45__cpo5ssizeE[1];
.global .align 1 .b8 _ZN40_INTERNAL_b30e0700_4_k_cu_1166233a_364494cuda3std6ranges3__45__cpo8distanceE[1];
.global .align 1 .b8 _ZN40_INTERNAL_b30e0700_4_k_cu_1166233a_364496thrust24THRUST_300001_SM_1000_NS8cuda_cub3parE[1];
.global .align 1 .b8 _ZN40_INTERNAL_b30e0700_4_k_cu_1166233a_364496thrust24THRUST_300001_SM_1000_NS8cuda_cub10par_nosyncE[1];
.global .align 1 .b8 _ZN40_INTERNAL_b30e0700_4_k_cu_1166233a_364496thrust24THRUST_300001_SM_1000_NS6system6detail10sequential3seqE[1];
.global .align 1 .b8 _ZN40_INTERNAL_b30e0700_4_k_cu_1166233a_364496thrust24THRUST_300001_SM_1000_NS6system3cpp3parE[1];
.global .align 1 .b8 _ZN40_INTERNAL_b30e0700_4_k_cu_1166233a_364496thrust24THRUST_300001_SM_1000_NS12placeholders2_1E[1];
.global .align 1 .b8 _ZN40_INTERNAL_b30e0700_4_k_cu_1166233a_364496thrust24THRUST_300001_SM_1000_NS12placeholders2_2E[1];
.global .align 1 .b8 _ZN40_INTERNAL_b30e0700_4_k_cu_1166233a_364496thrust24THRUST_300001_SM_1000_NS12placeholders2_3E[1];
.global .align 1 .b8 _ZN40_INTERNAL_b30e0700_4_k_cu_1166233a_364496thrust24THRUST_300001_SM_1000_NS12placeholders2_4E[1];
.global .align 1 .b8 _ZN40_INTERNAL_b30e0700_4_k_cu_1166233a_364496thrust24THRUST_300001_SM_1000_NS12placeholders2_5E[1];
.global .align 1 .b8 _ZN40_INTERNAL_b30e0700_4_k_cu_1166233a_364496thrust24THRUST_300001_SM_1000_NS12placeholders2_6E[1];
.global .align 1 .b8 _ZN40_INTERNAL_b30e0700_4_k_cu_1166233a_364496thrust24THRUST_300001_SM_1000_NS12placeholders2_7E[1];
.global .align 1 .b8 _ZN40_INTERNAL_b30e0700_4_k_cu_1166233a_364496thrust24THRUST_300001_SM_1000_NS12placeholders2_8E[1];
.global .align 1 .b8 _ZN40_INTERNAL_b30e0700_4_k_cu_1166233a_364496thrust24THRUST_300001_SM_1000_NS12placeholders2_9E[1];
.global .align 1 .b8 _ZN40_INTERNAL_b30e0700_4_k_cu_1166233a_364496thrust24THRUST_300001_SM_1000_NS12placeholders3_10E[1];
.global .align 1 .b8 _ZN40_INTERNAL_b30e0700_4_k_cu_1166233a_364496thrust24THRUST_300001_SM_1000_NS3seqE[1];
.global .align 1 .b8 _ZN40_INTERNAL_b30e0700_4_k_cu_1166233a_364496thrust24THRUST_300001_SM_1000_NS6deviceE[1];

.visible .entry _ZN3cub18CUB_300001_SM_10006detail11EmptyKernelIvEEvv()
{


	ret;

}


// ===== COMPILED SASS (sm_100) =====

	.target	sm_100

	.elftype	@"ET_EXEC"


//--------------------- .note.nv.tkinfo           --------------------------
	.section	.note.nv.tkinfo,"",@"SHT_NOTE"
	.sectionflags	@"SHF_NOTE_NV_TKINFO"
	.tkinfo
        /*0018*/ 	.word	0x00000002
        /*0030*/ 	.string	""
        /*0030*/ 	.string	"ptxas"
        /*0030*/ 	.string	"Cuda compilation tools, release 13.0, V13.0.88"
        /*0030*/ 	.string	"Build cuda_13.0.r13.0/compiler.36424714_0"
        /*0030*/ 	.string	"-arch sm_100 -m 64 "



//--------------------- .note.nv.cuinfo           --------------------------
	.section	.note.nv.cuinfo,"",@"SHT_NOTE"
	.sectionflags	@"SHF_NOTE_NV_CUINFO"
        /*0018*/ 	.short	0x0002
        /*001a*/ 	.short	0x0064
        /*001c*/ 	.short	0x0082
	.zero		2


//--------------------- .nv.info                  --------------------------
	.section	.nv.info,"",@"SHT_CUDA_INFO"
	.align	4


	//----- nvinfo : EIATTR_REGCOUNT
	.align		4
        /*0000*/ 	.byte	0x04, 0x2f
        /*0002*/ 	.short	(.L_46 - .L_45)
	.align		4
.L_45:
        /*0004*/ 	.word	index@(_ZN3cub18CUB_300001_SM_10006detail11EmptyKernelIvEEvv)
        /*0008*/ 	.word	0x00000004


	//----- nvinfo : EIATTR_FRAME_SIZE
	.align		4
.L_46:
        /*000c*/ 	.byte	0x04, 0x11
        /*000e*/ 	.short	(.L_48 - .L_47)
	.align		4
.L_47:
        /*0010*/ 	.word	index@(_ZN3cub18CUB_300001_SM_10006detail11EmptyKernelIvEEvv)
        /*0014*/ 	.word	0x00000000


	//----- nvinfo : EIATTR_MIN_STACK_SIZE
	.align		4
.L_48:
        /*0018*/ 	.byte	0x04, 0x12
        /*001a*/ 	.short	(.L_50 - .L_49)
	.align		4
.L_49:
        /*001c*/ 	.word	index@(_ZN3cub18CUB_300001_SM_10006detail11EmptyKernelIvEEvv)
        /*0020*/ 	.word	0x00000000
.L_50:


//--------------------- .nv.compat                --------------------------
	.section	.nv.compat,"",@"SHT_CUDA_COMPAT_INFO"
	.align	4
        /*0000*/ 	.byte	0x02, 0x09, 0x00, 0x00, 0x02, 0x02, 0x01, 0x00, 0x02, 0x05, 0x05, 0x00, 0x03, 0x07, 0x01, 0x01
        /*0010*/ 	.byte	0x02, 0x03, 0x00, 0x00, 0x02, 0x06, 0x01, 0x00, 0x04, 0x0b, 0x08, 0x00, 0x09, 0x00, 0x00, 0x00
        /*0020*/ 	.byte	0x00, 0x00, 0x00, 0x00


//--------------------- .nv.info._ZN3cub18CUB_300001_SM_10006detail11EmptyKernelIvEEvv --------------------------
	.section	.nv.info._ZN3cub18CUB_300001_SM_10006detail11EmptyKernelIvEEvv,"",@"SHT_CUDA_INFO"
	.sectionflags	@""
	.align	4


	//----- nvinfo : EIATTR_CUDA_API_VERSION
	.align		4
        /*0000*/ 	.byte	0x04, 0x37
        /*0002*/ 	.short	(.L_52 - .L_51)
.L_51:
        /*0004*/ 	.word	0x00000082


	//----- nvinfo : EIATTR_SPARSE_MMA_MASK
	.align		4
.L_52:
        /*0008*/ 	.byte	0x03, 0x50
        /*000a*/ 	.short	0x0000


	//----- nvinfo : EIATTR_MAXREG_COUNT
	.align		4
        /*000c*/ 	.byte	0x03, 0x1b
        /*000e*/ 	.short	0x00ff


	//----- nvinfo : EIATTR_MERCURY_ISA_VERSION
	.align		4
        /*0010*/ 	.byte	0x03, 0x5f
        /*0012*/ 	.short	0x0101


	//----- nvinfo : EIATTR_VRC_CTA_INIT_COUNT
	.align		4
        /*0014*/ 	.byte	0x02, 0x4a
	.zero		1
	.zero		1


	//----- nvinfo : EIATTR_EXIT_INSTR_OFFSETS
	.align		4
        /*0018*/ 	.byte	0x04, 0x1c
        /*001a*/ 	.short	(.L_54 - .L_53)


	//   ....[0]....
.L_53:
        /*001c*/ 	.word	0x00000010


	//----- nvinfo : EIATTR_SW_WAR
	.align		4
.L_54:
        /*0020*/ 	.byte	0x04, 0x36
        /*0022*/ 	.short	(.L_56 - .L_55)
.L_55:
        /*0024*/ 	.word	0x00000008
.L_56:


//--------------------- .nv.callgraph             --------------------------
	.section	.nv.callgraph,"",@"SHT_CUDA_CALLGRAPH"
	.align	4
	.sectionentsize	8
	.align		4
        /*0000*/ 	.word	0x00000000
	.align		4
        /*0004*/ 	.word	0xffffffff
	.align		4
        /*0008*/ 	.word	0x00000000
	.align		4
        /*000c*/ 	.word	0xfffffffe
	.align		4
        /*0010*/ 	.word	0x00000000
	.align		4
        /*0014*/ 	.word	0xfffffffd
	.align		4
        /*0018*/ 	.word	0x00000000
	.align		4
        /*001c*/ 	.word	0xfffffffc


//--------------------- .nv.constant4             --------------------------
	.section	.nv.constant4,"a",@progbits
	.align	8
	.align		8
.nv.constant4:
        /*0000*/ 	.dword	_ZN40_INTERNAL_b30e0700_4_k_cu_1166233a_368454cuda3std3__45__cpo5beginE
	.align		8
        /*0008*/ 	.dword	_ZN40_INTERNAL_b30e0700_4_k_cu_1166233a_368454cuda3std3__45__cpo3endE
	.align		8
        /*0010*/ 	.dword	_ZN40_INTERNAL_b30e0700_4_k_cu_1166233a_368454cuda3std3__45__cpo6cbeginE
	.align		8
        /*0018*/ 	.dword	_ZN40_INTERNAL_b30e0700_4_k_cu_1166233a_368454cuda3std3__45__cpo4cendE
	.align		8
        /*0020*/ 	.dword	_ZN40_INTERNAL_b30e0700_4_k_cu_1166233a_368454cuda3std3__45__cpo6rbeginE
	.align		8
        /*0028*/ 	.dword	_ZN40_INTERNAL_b30e0700_4_k_cu_1166233a_368454cuda3std3__45__cpo4rendE
	.align		8
        /*0030*/ 	.dword	_ZN40_INTERNAL_b30e0700_4_k_cu_1166233a_368454cuda3std3__45__cpo7crbeginE
	.align		8
        /*0038*/ 	.dword	_ZN40_INTERNAL_b30e0700_4_k_cu_1166233a_368454cuda3std3__45__cpo5crendE
	.align		8
        /*0040*/ 	.dword	_ZN40_INTERNAL_b30e0700_4_k_cu_1166233a_368454cuda3std3__442_GLOBAL__N__b30e0700_4_k_cu_1166233a_368456ignoreE
	.align		8
        /*0048*/ 	.dword	_ZN40_INTERNAL_b30e0700_4_k_cu_1166233a_368454cuda3std3__419piecewise_constructE
	.align		8
        /*0050*/ 	.dword	_ZN40_INTERNAL_b30e0700_4_k_cu_1166233a_368454cuda3std3__48in_placeE
	.align		8
        /*0058*/ 	.dword	_ZN40_INTERNAL_b30e0700_4_k_cu_1166233a_368454cuda3std3__420unreachable_sentinelE
	.align		8
        /*0060*/ 	.dword	_ZN40_INTERNAL_b30e0700_4_k_cu_1166233a_368454cuda3std3__47nulloptE
	.align		8
        /*0068*/ 	.dword	_ZN40_INTERNAL_b30e0700_4_k_cu_1166233a_368454cuda3std3__48unexpectE
	.align		8
        /*0070*/ 	.dword	_ZN40_INTERNAL_b30e0700_4_k_cu_1166233a_368454cuda3std6ranges3__45__cpo4swapE
	.align		8
        /*0078*/ 	.dword	_ZN40_INTERNAL_b30e0700_4_k_cu_1166233a_368454cuda3std6ranges3__45__cpo9iter_moveE
	.align		8
        /*0080*/ 	.dword	_ZN40_INTERNAL_b30e0700_4_k_cu_1166233a_368454cuda3std6ranges3__45__cpo5beginE
	.align		8
        /*0088*/ 	.dword	_ZN40_INTERNAL_b30e0700_4_k_cu_1166233a_368454cuda3std6ranges3__45__cpo3endE
	.align		8
        /*0090*/ 	.dword	_ZN40_INTERNAL_b30e0700_4_k_cu_1166233a_368454cuda3std6ranges3__45__cpo6cbeginE
	.align		8
        /*0098*/ 	.dword	_ZN40_INTERNAL_b30e0700_4_k_cu_1166233a_368454cuda3std6ranges3__45__cpo4cendE
	.align		8
        /*00a0*/ 	.dword	_ZN40_INTERNAL_b30e0700_4_k_cu_1166233a_368454cuda3std6ranges3__45__cpo7advanceE
	.align		8
        /*00a8*/ 	.dword	_ZN40_INTERNAL_b30e0700_4_k_cu_1166233a_368454cuda3std6ranges3__45__cpo9iter_swapE
	.align		8
        /*00b0*/ 	.dword	_ZN40_INTERNAL_b30e0700_4_k_cu_1166233a_368454cuda3std6ranges3__45__cpo4nextE
	.align		8
        /*00b8*/ 	.dword	_ZN40_INTERNAL_b30e0700_4_k_cu_1166233a_368454cuda3std6ranges3__45__cpo4prevE
	.align		8
        /*00c0*/ 	.dword	_ZN40_INTERNAL_b30e0700_4_k_cu_1166233a_368454cuda3std6ranges3__45__cpo4dataE
	.align		8
        /*00c8*/ 	.dword	_ZN40_INTERNAL_b30e0700_4_k_cu_1166233a_368454cuda3std6ranges3__45__cpo5cdataE
	.align		8
        /*00d0*/ 	.dword	_ZN40_INTERNAL_b30e0700_4_k_cu_1166233a_368454cuda3std6ranges3__45__cpo4sizeE
	.align		8
        /*00d8*/ 	.dword	_ZN40_INTERNAL_b30e0700_4_k_cu_1166233a_368454cuda3std6ranges3__45__cpo5ssizeE
	.align		8
        /*00e0*/ 	.dword	_ZN40_INTERNAL_b30e0700_4_k_cu_1166233a_368454cuda3std6ranges3__45__cpo8distanceE
	.align		8
        /*00e8*/ 	.dword	_ZN40_INTERNAL_b30e0700_4_k_cu_1166233a_368456thrust24THRUST_300001_SM_1000_NS8cuda_cub3parE
	.align		8
        /*00f0*/ 	.dword	_ZN40_INTERNAL_b30e0700_4_k_cu_1166233a_368456thrust24THRUST_300001_SM_1000_NS8cuda_cub10par_nosyncE
	.align		8
        /*00f8*/ 	.dword	_ZN40_INTERNAL_b30e0700_4_k_cu_1166233a_368456thrust24THRUST_300001_SM_1000_NS6system6detail10sequential3seqE
	.align		8
        /*0100*/ 	.dword	_ZN40_INTERNAL_b30e0700_4_k_cu_1166233a_368456thrust24THRUST_300001_SM_1000_NS6system3cpp3parE
	.align		8
        /*0108*/ 	.dword	_ZN40_INTERNAL_b30e0700_4_k_cu_1166233a_368456thrust24THRUST_300001_SM_1000_NS12placeholders2_1E
	.align		8
        /*0110*/ 	.dword	_ZN40_INTERNAL_b30e0700_4_k_cu_1166233a_368456thrust24THRUST_300001_SM_1000_NS12placeholders2_2E
	.align		8
        /*0118*/ 	.dword	_ZN40_INTERNAL_b30e0700_4_k_cu_1166233a_368456thrust24THRUST_300001_SM_1000_NS12placeholders2_3E
	.align		8
        /*0120*/ 	.dword	_ZN40_INTERNAL_b30e0700_4_k_cu_1166233a_368456thrust24THRUST_300001_SM_1000_NS12placeholders2_4E
	.align		8
        /*0128*/ 	.dword	_ZN40_INTERNAL_b30e0700_4_k_cu_1166233a_368456thrust24THRUST_300001_SM_1000_NS12placeholders2_5E
	.align		8
        /*0130*/ 	.dword	_ZN40_INTERNAL_b30e0700_4_k_cu_1166233a_368456thrust24THRUST_300001_SM_1000_NS12placeholders2_6E
	.align		8
        /*0138*/ 	.dword	_ZN40_INTERNAL_b30e0700_4_k_cu_1166233a_368456thrust24THRUST_300001_SM_1000_NS12placeholders2_7E
	.align		8
        /*0140*/ 	.dword	_ZN40_INTERNAL_b30e0700_4_k_cu_1166233a_368456thrust24THRUST_300001_SM_1000_NS12placeholders2_8E
	.align		8
        /*0148*/ 	.dword	_ZN40_INTERNAL_b30e0700_4_k_cu_1166233a_368456thrust24THRUST_300001_SM_1000_NS12placeholders2_9E
	.align		8
        /*0150*/ 	.dword	_ZN40_INTERNAL_b30e0700_4_k_cu_1166233a_368456thrust24THRUST_300001_SM_1000_NS12placeholders3_10E
	.align		8
        /*0158*/ 	.dword	_ZN40_INTERNAL_b30e0700_4_k_cu_1166233a_368456thrust24THRUST_300001_SM_1000_NS3seqE
	.align		8
        /*0160*/ 	.dword	_ZN40_INTERNAL_b30e0700_4_k_cu_1166233a_368456thrust24THRUST_300001_SM_1000_NS6deviceE


//--------------------- .text._ZN3cub18CUB_300001_SM_10006detail11EmptyKernelIvEEvv --------------------------
	.section	.text._ZN3cub18CUB_300001_SM_10006detail11EmptyKernelIvEEvv,"ax",@progbits
	.align	128
        .global         _ZN3cub18CUB_300001_SM_10006detail11EmptyKernelIvEEvv
        .type           _ZN3cub18CUB_300001_SM_10006detail11EmptyKernelIvEEvv,@function
        .size           _ZN3cub18CUB_300001_SM_10006detail11EmptyKernelIvEEvv,(.L_x_1 - _ZN3cub18CUB_300001_SM_10006detail11EmptyKernelIvEEvv)
        .other          _ZN3cub18CUB_300001_SM_10006detail11EmptyKernelIvEEvv,@"STO_CUDA_ENTRY STV_DEFAULT"
_ZN3cub18CUB_300001_SM_10006detail11EmptyKernelIvEEvv:
.text._ZN3cub18CUB_300001_SM_10006detail11EmptyKernelIvEEvv:
[----:B------:R-:W-:Y:S01]  /*0000*/  LDC R1, c[0x0][0x37c] ;  /* 0x0000df00ff017b82 */ /* 0x000fe20000000800 */
[----:B------:R-:W-:Y:S05]  /*0010*/  EXIT ;  /* 0x000000000000794d */ /* 0x000fea0003800000 */
.L_x_0:
[----:B------:R-:W-:-:S00]  /*0020*/  BRA `(.L_x_0) ;  /* 0xfffffffc00fc7947 */ /* 0x000fc0000383ffff */
[----:B------:R-:W-:-:S00]  /*0030*/  NOP ;  /* 0x0000000000007918 */ /* 0x000fc00000000000 */
        /* <DEDUP_REMOVED lines=12> */
.L_x_1:


//--------------------- .nv.shared.reserved.0     --------------------------
	.section	.nv.shared.reserved.0,"aw",@nobits
	.weak		__nv_reservedSMEM_offset_0_alias
	.size		__nv_reservedSMEM_offset_0_alias, 0, 64
	.other		__nv_reservedSMEM_offset_0_alias,@"STO_CUDA_RESERVED_SHARED STV_DEFAULT"
__nv_reservedSMEM_offset_0_alias:
	.zero		0
	.zero		64


//--------------------- .nv.global                --------------------------
	.section	.nv.global,"aw",@nobits
.nv.global:
	.type		_ZN40_INTERNAL_b30e0700_4_k_cu_1166233a_368456thrust24THRUST_300001_SM_1000_NS12placeholders2_8E,@object
	.size		_ZN40_INTERNAL_b30e0700_4_k_cu_1166233a_368456thrust24THRUST_300001_SM_1000_NS12placeholders2_8E,(_ZN40_INTERNAL_b30e0700_4_k_cu_1166233a_368454cuda3std3__442_GLOBAL__N__b30e0700_4_k_cu_1166233a_368456ignoreE - _ZN40_INTERNAL_b30e0700_4_k_cu_1166233a_368456thrust24THRUST_300001_SM_1000_NS12placeholders2_8E)
_ZN40_INTERNAL_b30e0700_4_k_cu_1166233a_368456thrust24THRUST_300001_SM_1000_NS12placeholders2_8E:
	.zero		1
	.type		_ZN40_INTERNAL_b30e0700_4_k_cu_1166233a_368454cuda3std3__442_GLOBAL__N__b30e0700_4_k_cu_1166233a_368456ignoreE,@object
	.size		_ZN40_INTERNAL_b30e0700_4_k_cu_1166233a_368454cuda3std3__442_GLOBAL__N__b30e0700_4_k_cu_1166233a_368456ignoreE,(_ZN40_INTERNAL_b30e0700_4_k_cu_1166233a_368454cuda3std6ranges3__45__cpo4dataE - _ZN40_INTERNAL_b30e0700_4_k_cu_1166233a_368454cuda3std3__442_GLOBAL__N__b30e0700_4_k_cu_1166233a_368456ignoreE)
_ZN40_INTERNAL_b30e0700_4_k_cu_1166233a_368454cuda3std3__442_GLOBAL__N__b30e0700_4_k_cu_1166233a_368456ignoreE:
	.zero		1
	.type		_ZN40_INTERNAL_b30e0700_4_k_cu_1166233a_368454cuda3std6ranges3__45__cpo4dataE,@object
	.size		_ZN40_INTERNAL_b30e0700_4_k_cu_1166233a_368454cuda3std6ranges3__45__cpo4dataE,(_ZN40_INTERNAL_b30e0700_4_k_cu_1166233a_368456thrust24THRUST_300001_SM_1000_NS6system3cpp3parE - _ZN40_INTERNAL_b30e0700_4_k_cu_1166233a_368454cuda3std6ranges3__45__cpo4dataE)
_ZN40_INTERNAL_b30e0700_4_k_cu_1166233a_368454cuda3std6ranges3__45__cpo4dataE:
	.zero		1
	.type		_ZN40_INTERNAL_b30e0700_4_k_cu_1166233a_368456thrust24THRUST_300001_SM_1000_NS6system3cpp3parE,@object
	.size		_ZN40_INTERNAL_b30e0700_4_k_cu_1166233a_368456thrust24THRUST_300001_SM_1000_NS6system3cpp3parE,(_ZN40_INTERNAL_b30e0700_4_k_cu_1166233a_368454cuda3std3__45__cpo5beginE - _ZN40_INTERNAL_b30e0700_4_k_cu_1166233a_368456thrust24THRUST_300001_SM_1000_NS6system3cpp3parE)
_ZN40_INTERNAL_b30e0700_4_k_cu_1166233a_368456thrust24THRUST_300001_SM_1000_NS6system3cpp3parE:
	.zero		1
	.type		_ZN40_INTERNAL_b30e0700_4_k_cu_1166233a_368454cuda3std3__45__cpo5beginE,@object
	.size		_ZN40_INTERNAL_b30e0700_4_k_cu_1166233a_368454cuda3std3__45__cpo5beginE,(_ZN40_INTERNAL_b30e0700_4_k_cu_1166233a_368454cuda3std6ranges3__45__cpo5beginE - _ZN40_INTERNAL_b30e0700_4_k_cu_1166233a_368454cuda3std3__45__cpo5beginE)
_ZN40_INTERNAL_b30e0700_4_k_cu_1166233a_368454cuda3std3__45__cpo5beginE:
	.zero		1
	.type		_ZN40_INTERNAL_b30e0700_4_k_cu_1166233a_368454cuda3std6ranges3__45__cpo5beginE,@object
	.size		_ZN40_INTERNAL_b30e0700_4_k_cu_1166233a_368454cuda3std6ranges3__45__cpo5beginE,(_ZN40_INTERNAL_b30e0700_4_k_cu_1166233a_368456thrust24THRUST_300001_SM_1000_NS6deviceE - _ZN40_INTERNAL_b30e0700_4_k_cu_1166233a_368454cuda3std6ranges3__45__cpo5beginE)
_ZN40_INTERNAL_b30e0700_4_k_cu_1166233a_368454cuda3std6ranges3__45__cpo5beginE:
	.zero		1
	.type		_ZN40_INTERNAL_b30e0700_4_k_cu_1166233a_368456thrust24THRUST_300001_SM_1000_NS6deviceE,@object
	.size		_ZN40_INTERNAL_b30e0700_4_k_cu_1166233a_368456thrust24THRUST_300001_SM_1000_NS6deviceE,(_ZN40_INTERNAL_b30e0700_4_k_cu_1166233a_368454cuda3std3__47nulloptE - _ZN40_INTERNAL_b30e0700_4_k_cu_1166233a_368456thrust24THRUST_300001_SM_1000_NS6deviceE)
_ZN40_INTERNAL_b30e0700_4_k_cu_1166233a_368456thrust24THRUST_300001_SM_1000_NS6deviceE:
	.zero		1
	.type		_ZN40_INTERNAL_b30e0700_4_k_cu_1166233a_368454cuda3std3__47nulloptE,@object
	.size		_ZN40_INTERNAL_b30e0700_4_k_cu_1166233a_368454cuda3std3__47nulloptE,(_ZN40_INTERNAL_b30e0700_4_k_cu_1166233a_368454cuda3std6ranges3__45__cpo8distanceE - _ZN40_INTERNAL_b30e0700_4_k_cu_1166233a_368454cuda3std3__47nulloptE)
_ZN40_INTERNAL_b30e0700_4_k_cu_1166233a_368454cuda3std3__47nulloptE:
	.zero		1
	.type		_ZN40_INTERNAL_b30e0700_4_k_cu_1166233a_368454cuda3std6ranges3__45__cpo8distanceE,@object
	.size		_ZN40_INTERNAL_b30e0700_4_k_cu_1166233a_368454cuda3std6ranges3__45__cpo8distanceE,(_ZN40_INTERNAL_b30e0700_4_k_cu_1166233a_368456thrust24THRUST_300001_SM_1000_NS12placeholders2_4E - _ZN40_INTERNAL_b30e0700_4_k_cu_1166233a_368454cuda3std6ranges3__45__cpo8distanceE)
_ZN40_INTERNAL_b30e0700_4_k_cu_1166233a_368454cuda3std6ranges3__45__cpo8distanceE:
	.zero		1
	.type		_ZN40_INTERNAL_b30e0700_4_k_cu_1166233a_368456thrust24THRUST_300001_SM_1000_NS12placeholders2_4E,@object
	.size		_ZN40_INTERNAL_b30e0700_4_k_cu_1166233a_368456thrust24THRUST_300001_SM_1000_NS12placeholders2_4E,(_ZN40_INTERNAL_b30e0700_4_k_cu_1166233a_368454cuda3std3__45__cpo6rbeginE - _ZN40_INTERNAL_b30e0700_4_k_cu_1166233a_368456thrust24THRUST_300001_SM_1000_NS12placeholders2_4E)
_ZN40_INTERNAL_b30e0700_4_k_cu_1166233a_368456thrust24THRUST_300001_SM_1000_NS12placeholders2_4E:
	.zero		1
	.type		_ZN40_INTERNAL_b30e0700_4_k_cu_1166233a_368454cuda3std3__45__cpo6rbeginE,@object
	.size		_ZN40_INTERNAL_b30e0700_4_k_cu_1166233a_368454cuda3std3__45__cpo6rbeginE,(_ZN40_INTERNAL_b30e0700_4_k_cu_1166233a_368454cuda3std6ranges3__45__cpo7advanceE - _ZN40_INTERNAL_b30e0700_4_k_cu_1166233a_368454cuda3std3__45__cpo6rbeginE)
_ZN40_INTERNAL_b30e0700_4_k_cu_1166233a_368454cuda3std3__45__cpo6rbeginE:
	.zero		1
	.type		_ZN40_INTERNAL_b30e0700_4_k_cu_1166233a_368454cuda3std6ranges3__45__cpo7advanceE,@object
	.size		_ZN40_INTERNAL_b30e0700_4_k_cu_1166233a_368454cuda3std6ranges3__45__cpo7advanceE,(_ZN40_INTERNAL_b30e0700_4_k_cu_1166233a_368456thrust24THRUST_300001_SM_1000_NS12placeholders3_10E - _ZN40_INTERNAL_b30e0700_4_k_cu_1166233a_368454cuda3std6ranges3__45__cpo7advanceE)
_ZN40_INTERNAL_b30e0700_4_k_cu_1166233a_368454cuda3std6ranges3__45__cpo7advanceE:
	.zero		1
	.type		_ZN40_INTERNAL_b30e0700_4_k_cu_1166233a_368456thrust24THRUST_300001_SM_1000_NS12placeholders3_10E,@object
	.size		_ZN40_INTERNAL_b30e0700_4_k_cu_1166233a_368456thrust24THRUST_300001_SM_1000_NS12placeholders3_10E,(_ZN40_INTERNAL_b30e0700_4_k_cu_1166233a_368454cuda3std3__48in_placeE - _ZN40_INTERNAL_b30e0700_4_k_cu_1166233a_368456thrust24THRUST_300001_SM_1000_NS12placeholders3_10E)
_ZN40_INTERNAL_b30e0700_4_k_cu_1166233a_368456thrust24THRUST_300001_SM_1000_NS12placeholders3_10E:
	.zero		1
	.type		_ZN40_INTERNAL_b30e0700_4_k_cu_1166233a_368454cuda3std3__48in_placeE,@object
	.size		_ZN40_INTERNAL_b30e0700_4_k_cu_1166233a_368454cuda3std3__48in_placeE,(_ZN40_INTERNAL_b30e0700_4_k_cu_1166233a_368454cuda3std6ranges3__45__cpo4sizeE - _ZN40_INTERNAL_b30e0700_4_k_cu_1166233a_368454cuda3std3__48in_placeE)
_ZN40_INTERNAL_b30e0700_4_k_cu_1166233a_368454cuda3std3__48in_placeE:
	.zero		1
	.type		_ZN40_INTERNAL_b30e0700_4_k_cu_1166233a_368454cuda3std6ranges3__45__cpo4sizeE,@object
	.size		_ZN40_INTERNAL_b30e0700_4_k_cu_1166233a_368454cuda3std6ranges3__45__cpo4sizeE,(_ZN40_INTERNAL_b30e0700_4_k_cu_1166233a_368456thrust24THRUST_300001_SM_1000_NS12placeholders2_2E - _ZN40_INTERNAL_b30e0700_4_k_cu_1166233a_368454cuda3std6ranges3__45__cpo4sizeE)
_ZN40_INTERNAL_b30e0700_4_k_cu_1166233a_368454cuda3std6ranges3__45__cpo4sizeE:
	.zero		1
	.type		_ZN40_INTERNAL_b30e0700_4_k_cu_1166233a_368456thrust24THRUST_300001_SM_1000_NS12placeholders2_2E,@object
	.size		_ZN40_INTERNAL_b30e0700_4_k_cu_1166233a_368456thrust24THRUST_300001_SM_1000_NS12placeholders2_2E,(_ZN40_INTERNAL_b30e0700_4_k_cu_1166233a_368454cuda3std3__45__cpo6cbeginE - _ZN40_INTERNAL_b30e0700_4_k_cu_1166233a_368456thrust24THRUST_300001_SM_1000_NS12placeholders2_2E)
_ZN40_INTERNAL_b30e0700_4_k_cu_1166233a_368456thrust24THRUST_300001_SM_1000_NS12placeholders2_2E:
	.zero		1
	.type		_ZN40_INTERNAL_b30e0700_4_k_cu_1166233a_368454cuda3std3__45__cpo6cbeginE,@object
	.size		_ZN40_INTERNAL_b30e0700_4_k_cu_1166233a_368454cuda3std3__45__cpo6cbeginE,(_ZN40_INTERNAL_b30e0700_4_k_cu_1166233a_368454cuda3std6ranges3__45__cpo6cbeginE - _ZN40_INTERNAL_b30e0700_4_k_cu_1166233a_368454cuda3std3__45__cpo6cbeginE)
_ZN40_INTERNAL_b30e0700_4_k_cu_1166233a_368454cuda3std3__45__cpo6cbeginE:
	.zero		1
	.type		_ZN40_INTERNAL_b30e0700_4_k_cu_1166233a_368454cuda3std6ranges3__45__cpo6cbeginE,@object
	.size		_ZN40_INTERNAL_b30e0700_4_k_cu_1166233a_368454cuda3std6ranges3__45__cpo6cbeginE,(_ZN40_INTERNAL_b30e0700_4_k_cu_1166233a_368456thrust24THRUST_300001_SM_1000_NS12placeholders2_6E - _ZN40_INTERNAL_b30e0700_4_k_cu_1166233a_368454cuda3std6ranges3__45__cpo6cbeginE)
_ZN40_INTERNAL_b30e0700_4_k_cu_1166233a_368454cuda3std6ranges3__45__cpo6cbeginE:
	.zero		1
	.type		_ZN40_INTERNAL_b30e0700_4_k_cu_1166233a_368456thrust24THRUST_300001_SM_1000_NS12placeholders2_6E,@object
	.size		_ZN40_INTERNAL_b30e0700_4_k_cu_1166233a_368456thrust24THRUST_300001_SM_1000_NS12placeholders2_6E,(_ZN40_INTERNAL_b30e0700_4_k_cu_1166233a_368454cuda3std3__45__cpo7crbeginE - _ZN40_INTERNAL_b30e0700_4_k_cu_1166233a_368456thrust24THRUST_300001_SM_1000_NS12placeholders2_6E)
_ZN40_INTERNAL_b30e0700_4_k_cu_1166233a_368456thrust24THRUST_300001_SM_1000_NS12placeholders2_6E:
	.zero		1
	.type		_ZN40_INTERNAL_b30e0700_4_k_cu_1166233a_368454cuda3std3__45__cpo7crbeginE,@object
	.size		_ZN40_INTERNAL_b30e0700_4_k_cu_1166233a_368454cuda3std3__45__cpo7crbeginE,(_ZN40_INTERNAL_b30e0700_4_k_cu_1166233a_368454cuda3std6ranges3__45__cpo4nextE - _ZN40_INTERNAL_b30e0700_4_k_cu_1166233a_368454cuda3std3__45__cpo7crbeginE)
_ZN40_INTERNAL_b30e0700_4_k_cu_1166233a_368454cuda3std3__45__cpo7crbeginE:
	.zero		1
	.type		_ZN40_INTERNAL_b30e0700_4_k_cu_1166233a_368454cuda3std6ranges3__45__cpo4nextE,@object
	.size		_ZN40_INTERNAL_b30e0700_4_k_cu_1166233a_368454cuda3std6ranges3__45__cpo4nextE,(_ZN40_INTERNAL_b30e0700_4_k_cu_1166233a_368454cuda3std6ranges3__45__cpo4swapE - _ZN40_INTERNAL_b30e0700_4_k_cu_1166233a_368454cuda3std6ranges3__45__cpo4nextE)
_ZN40_INTERNAL_b30e0700_4_k_cu_1166233a_368454cuda3std6ranges3__45__cpo4nextE:
	.zero		1
	.type		_ZN40_INTERNAL_b30e0700_4_k_cu_1166233a_368454cuda3std6ranges3__45__cpo4swapE,@object
	.size		_ZN40_INTERNAL_b30e0700_4_k_cu_1166233a_368454cuda3std6ranges3__45__cpo4swapE,(_ZN40_INTERNAL_b30e0700_4_k_cu_1166233a_368456thrust24THRUST_300001_SM_1000_NS8cuda_cub10par_nosyncE - _ZN40_INTERNAL_b30e0700_4_k_cu_1166233a_368454cuda3std6ranges3__45__cpo4swapE)
_ZN40_INTERNAL_b30e0700_4_k_cu_1166233a_368454cuda3std6ranges3__45__cpo4swapE:
	.zero		1
	.type		_ZN40_INTERNAL_b30e0700_4_k_cu_1166233a_368456thrust24THRUST_300001_SM_1000_NS8cuda_cub10par_nosyncE,@object
	.size		_ZN40_INTERNAL_b30e0700_4_k_cu_1166233a_368456thrust24THRUST_300001_SM_1000_NS8cuda_cub10par_nosyncE,(_ZN40_INTERNAL_b30e0700_4_k_cu_1166233a_368456thrust24THRUST_300001_SM_1000_NS3seqE - _ZN40_INTERNAL_b30e0700_4_k_cu_1166233a_368456thrust24THRUST_300001_SM_1000_NS8cuda_cub10par_nosyncE)
_ZN40_INTERNAL_b30e0700_4_k_cu_1166233a_368456thrust24THRUST_300001_SM_1000_NS8cuda_cub10par_nosyncE:
	.zero		1
	.type		_ZN40_INTERNAL_b30e0700_4_k_cu_1166233a_368456thrust24THRUST_300001_SM_1000_NS3seqE,@object
	.size		_ZN40_INTERNAL_b30e0700_4_k_cu_1166233a_368456thrust24THRUST_300001_SM_1000_NS3seqE,(_ZN40_INTERNAL_b30e0700_4_k_cu_1166233a_368454cuda3std3__420unreachable_sentinelE - _ZN40_INTERNAL_b30e0700_4_k_cu_1166233a_368456thrust24THRUST_300001_SM_1000_NS3seqE)
_ZN40_INTERNAL_b30e0700_4_k_cu_1166233a_368456thrust24THRUST_300001_SM_1000_NS3seqE:
	.zero		1
	.type		_ZN40_INTERNAL_b30e0700_4_k_cu_1166233a_368454cuda3std3__420unreachable_sentinelE,@object
	.size		_ZN40_INTERNAL_b30e0700_4_k_cu_1166233a_368454cuda3std3__420unreachable_sentinelE,(_ZN40_INTERNAL_b30e0700_4_k_cu_1166233a_368454cuda3std6ranges3__45__cpo5ssizeE - _ZN40_INTERNAL_b30e0700_4_k_cu_1166233a_368454cuda3std3__420unreachable_sentinelE)
_ZN40_INTERNAL_b30e0700_4_k_cu_1166233a_368454cuda3std3__420unreachable_sentinelE:
	.zero		1
	.type		_ZN40_INTERNAL_b30e0700_4_k_cu_1166233a_368454cuda3std6ranges3__45__cpo5ssizeE,@object
	.size		_ZN40_INTERNAL_b30e0700_4_k_cu_1166233a_368454cuda3std6ranges3__45__cpo5ssizeE,(_ZN40_INTERNAL_b30e0700_4_k_cu_1166233a_368456thrust24THRUST_300001_SM_1000_NS12placeholders2_3E - _ZN40_INTERNAL_b30e0700_4_k_cu_1166233a_368454cuda3std6ranges3__45__cpo5ssizeE)
_ZN40_INTERNAL_b30e0700_4_k_cu_1166233a_368454cuda3std6ranges3__45__cpo5ssizeE:
	.zero		1
	.type		_ZN40_INTERNAL_b30e0700_4_k_cu_1166233a_368456thrust24THRUST_300001_SM_1000_NS12placeholders2_3E,@object
	.size		_ZN40_INTERNAL_b30e0700_4_k_cu_1166233a_368456thrust24THRUST_300001_SM_1000_NS12placeholders2_3E,(_ZN40_INTERNAL_b30e0700_4_k_cu_1166233a_368454cuda3std3__45__cpo4cendE - _ZN40_INTERNAL_b30e0700_4_k_cu_1166233a_368456thrust24THRUST_300001_SM_1000_NS12placeholders2_3E)
_ZN40_INTERNAL_b30e0700_4_k_cu_1166233a_368456thrust24THRUST_300001_SM_1000_NS12placeholders2_3E:
	.zero		1
	.type		_ZN40_INTERNAL_b30e0700_4_k_cu_1166233a_368454cuda3std3__45__cpo4cendE,@object
	.size		_ZN40_INTERNAL_b30e0700_4_k_cu_1166233a_368454cuda3std3__45__cpo4cendE,(_ZN40_INTERNAL_b30e0700_4_k_cu_1166233a_368454cuda3std6ranges3__45__cpo4cendE - _ZN40_INTERNAL_b30e0700_4_k_cu_1166233a_368454cuda3std3__45__cpo4cendE)
_ZN40_INTERNAL_b30e0700_4_k_cu_1166233a_368454cuda3std3__45__cpo4cendE:
	.zero		1
	.type		_ZN40_INTERNAL_b30e0700_4_k_cu_1166233a_368454cuda3std6ranges3__45__cpo4cendE,@object
	.size		_ZN40_INTERNAL_b30e0700_4_k_cu_1166233a_368454cuda3std6ranges3__45__cpo4cendE,(_ZN40_INTERNAL_b30e0700_4_k_cu_1166233a_368456thrust24THRUST_300001_SM_1000_NS12placeholders2_7E - _ZN40_INTERNAL_b30e0700_4_k_cu_1166233a_368454cuda3std6ranges3__45__cpo4cendE)
_ZN40_INTERNAL_b30e0700_4_k_cu_1166233a_368454cuda3std6ranges3__45__cpo4cendE:
	.zero		1
	.type		_ZN40_INTERNAL_b30e0700_4_k_cu_1166233a_368456thrust24THRUST_300001_SM_1000_NS12placeholders2_7E,@object
	.size		_ZN40_INTERNAL_b30e0700_4_k_cu_1166233a_368456thrust24THRUST_300001_SM_1000_NS12placeholders2_7E,(_ZN40_INTERNAL_b30e0700_4_k_cu_1166233a_368454cuda3std3__45__cpo5crendE - _ZN40_INTERNAL_b30e0700_4_k_cu_1166233a_368456thrust24THRUST_300001_SM_1000_NS12placeholders2_7E)
_ZN40_INTERNAL_b30e0700_4_k_cu_1166233a_368456thrust24THRUST_300001_SM_1000_NS12placeholders2_7E:
	.zero		1
	.type		_ZN40_INTERNAL_b30e0700_4_k_cu_1166233a_368454cuda3std3__45__cpo5crendE,@object
	.size		_ZN40_INTERNAL_b30e0700_4_k_cu_1166233a_368454cuda3std3__45__cpo5crendE,(_ZN40_INTERNAL_b30e0700_4_k_cu_1166233a_368454cuda3std6ranges3__45__cpo4prevE - _ZN40_INTERNAL_b30e0700_4_k_cu_1166233a_368454cuda3std3__45__cpo5crendE)
_ZN40_INTERNAL_b30e0700_4_k_cu_1166233a_368454cuda3std3__45__cpo5crendE:
	.zero		1
	.type		_ZN40_INTERNAL_b30e0700_4_k_cu_1166233a_368454cuda3std6ranges3__45__cpo4prevE,@object
	.size		_ZN40_INTERNAL_b30e0700_4_k_cu_1166233a_368454cuda3std6ranges3__45__cpo4prevE,(_ZN40_INTERNAL_b30e0700_4_k_cu_1166233a_368454cuda3std6ranges3__45__cpo9iter_moveE - _ZN40_INTERNAL_b30e0700_4_k_cu_1166233a_368454cuda3std6ranges3__45__cpo4prevE)
_ZN40_INTERNAL_b30e0700_4_k_cu_1166233a_368454cuda3std6ranges3__45__cpo4prevE:
	.zero		1
	.type		_ZN40_INTERNAL_b30e0700_4_k_cu_1166233a_368454cuda3std6ranges3__45__cpo9iter_moveE,@object
	.size		_ZN40_INTERNAL_b30e0700_4_k_cu_1166233a_368454cuda3std6ranges3__45__cpo9iter_moveE,(_ZN40_INTERNAL_b30e0700_4_k_cu_1166233a_368456thrust24THRUST_300001_SM_1000_NS6system6detail10sequential3seqE - _ZN40_INTERNAL_b30e0700_4_k_cu_1166233a_368454cuda3std6ranges3__45__cpo9iter_moveE)
_ZN40_INTERNAL_b30e0700_4_k_cu_1166233a_368454cuda3std6ranges3__45__cpo9iter_moveE:
	.zero		1
	.type		_ZN40_INTERNAL_b30e0700_4_k_cu_1166233a_368456thrust24THRUST_300001_SM_1000_NS6system6detail10sequential3seqE,@object
	.size		_ZN40_INTERNAL_b30e0700_4_k_cu_1166233a_368456thrust24THRUST_300001_SM_1000_NS6system6detail10sequential3seqE,(_ZN40_INTERNAL_b30e0700_4_k_cu_1166233a_368456thrust24THRUST_300001_SM_1000_NS12placeholders2_9E - _ZN40_INTERNAL_b30e0700_4_k_cu_1166233a_368456thrust24THRUST_300001_SM_1000_NS6system6detail10sequential3seqE)
_ZN40_INTERNAL_b30e0700_4_k_cu_1166233a_368456thrust24THRUST_300001_SM_1000_NS6system6detail10sequential3seqE:
	.zero		1
	.type		_ZN40_INTERNAL_b30e0700_4_k_cu_1166233a_368456thrust24THRUST_300001_SM_1000_NS12placeholders2_9E,@object
	.size		_ZN40_INTERNAL_b30e0700_4_k_cu_1166233a_368456thrust24THRUST_300001_SM_1000_NS12placeholders2_9E,(_ZN40_INTERNAL_b30e0700_4_k_cu_1166233a_368454cuda3std3__419piecewise_constructE - _ZN40_INTERNAL_b30e0700_4_k_cu_1166233a_368456thrust24THRUST_300001_SM_1000_NS12placeholders2_9E)
_ZN40_INTERNAL_b30e0700_4_k_cu_1166233a_368456thrust24THRUST_300001_SM_1000_NS12placeholders2_9E:
	.zero		1
	.type		_ZN40_INTERNAL_b30e0700_4_k_cu_1166233a_368454cuda3std3__419piecewise_constructE,@object
	.size		_ZN40_INTERNAL_b30e0700_4_k_cu_1166233a_368454cuda3std3__419piecewise_constructE,(_ZN40_INTERNAL_b30e0700_4_k_cu_1166233a_368454cuda3std6ranges3__45__cpo5cdataE - _ZN40_INTERNAL_b30e0700_4_k_cu_1166233a_368454cuda3std3__419piecewise_constructE)
_ZN40_INTERNAL_b30e0700_4_k_cu_1166233a_368454cuda3std3__419piecewise_constructE:
	.zero		1
	.type		_ZN40_INTERNAL_b30e0700_4_k_cu_1166233a_368454cuda3std6ranges3__45__cpo5cdataE,@object
	.size		_ZN40_INTERNAL_b30e0700_4_k_cu_1166233a_368454cuda3std6ranges3__45__cpo5cdataE,(_ZN40_INTERNAL_b30e0700_4_k_cu_1166233a_368456thrust24THRUST_300001_SM_1000_NS12placeholders2_1E - _ZN40_INTERNAL_b30e0700_4_k_cu_1166233a_368454cuda3std6ranges3__45__cpo5cdataE)
_ZN40_INTERNAL_b30e0700_4_k_cu_1166233a_368454cuda3std6ranges3__45__cpo5cdataE:
	.zero		1
	.type		_ZN40_INTERNAL_b30e0700_4_k_cu_1166233a_368456thrust24THRUST_300001_SM_1000_NS12placeholders2_1E,@object
	.size		_ZN40_INTERNAL_b30e0700_4_k_cu_1166233a_368456thrust24THRUST_300001_SM_1000_NS12placeholders2_1E,(_ZN40_INTERNAL_b30e0700_4_k_cu_1166233a_368454cuda3std3__45__cpo3endE - _ZN40_INTERNAL_b30e0700_4_k_cu_1166233a_368456thrust24THRUST_300001_SM_1000_NS12placeholders2_1E)
_ZN40_INTERNAL_b30e0700_4_k_cu_1166233a_368456thrust24THRUST_300001_SM_1000_NS12placeholders2_1E:
	.zero		1
	.type		_ZN40_INTERNAL_b30e0700_4_k_cu_1166233a_368454cuda3std3__45__cpo3endE,@object
	.size		_ZN40_INTERNAL_b30e0700_4_k_cu_1166233a_368454cuda3std3__45__cpo3endE,(_ZN40_INTERNAL_b30e0700_4_k_cu_1166233a_368454cuda3std6ranges3__45__cpo3endE - _ZN40_INTERNAL_b30e0700_4_k_cu_1166233a_368454cuda3std3__45__cpo3endE)
_ZN40_INTERNAL_b30e0700_4_k_cu_1166233a_368454cuda3std3__45__cpo3endE:
	.zero		1
	.type		_ZN40_INTERNAL_b30e0700_4_k_cu_1166233a_368454cuda3std6ranges3__45__cpo3endE,@object
	.size		_ZN40_INTERNAL_b30e0700_4_k_cu_1166233a_368454cuda3std6ranges3__45__cpo3endE,(_ZN40_INTERNAL_b30e0700_4_k_cu_1166233a_368456thrust24THRUST_300001_SM_1000_NS12placeholders2_5E - _ZN40_INTERNAL_b30e0700_4_k_cu_1166233a_368454cuda3std6ranges3__45__cpo3endE)
_ZN40_INTERNAL_b30e0700_4_k_cu_1166233a_368454cuda3std6ranges3__45__cpo3endE:
	.zero		1
	.type		_ZN40_INTERNAL_b30e0700_4_k_cu_1166233a_368456thrust24THRUST_300001_SM_1000_NS12placeholders2_5E,@object
	.size		_ZN40_INTERNAL_b30e0700_4_k_cu_1166233a_368456thrust24THRUST_300001_SM_1000_NS12placeholders2_5E,(_ZN40_INTERNAL_b30e0700_4_k_cu_1166233a_368454cuda3std3__45__cpo4rendE - _ZN40_INTERNAL_b30e0700_4_k_cu_1166233a_368456thrust24THRUST_300001_SM_1000_NS12placeholders2_5E)
_ZN40_INTERNAL_b30e0700_4_k_cu_1166233a_368456thrust24THRUST_300001_SM_1000_NS12placeholders2_5E:
	.zero		1
	.type		_ZN40_INTERNAL_b30e0700_4_k_cu_1166233a_368454cuda3std3__45__cpo4rendE,@object
	.size		_ZN40_INTERNAL_b30e0700_4_k_cu_1166233a_368454cuda3std3__45__cpo4rendE,(_ZN40_INTERNAL_b30e0700_4_k_cu_1166233a_368454cuda3std6ranges3__45__cpo9iter_swapE - _ZN40_INTERNAL_b30e0700_4_k_cu_1166233a_368454cuda3std3__45__cpo4rendE)
_ZN40_INTERNAL_b30e0700_4_k_cu_1166233a_368454cuda3std3__45__cpo4rendE:
	.zero		1
	.type		_ZN40_INTERNAL_b30e0700_4_k_cu_1166233a_368454cuda3std6ranges3__45__cpo9iter_swapE,@object
	.size		_ZN40_INTERNAL_b30e0700_4_k_cu_1166233a_368454cuda3std6ranges3__45__cpo9iter_swapE,(_ZN40_INTERNAL_b30e0700_4_k_cu_1166233a_368454cuda3std3__48unexpectE - _ZN40_INTERNAL_b30e0700_4_k_cu_1166233a_368454cuda3std6ranges3__45__cpo9iter_swapE)
_ZN40_INTERNAL_b30e0700_4_k_cu_1166233a_368454cuda3std6ranges3__45__cpo9iter_swapE:
	.zero		1
	.type		_ZN40_INTERNAL_b30e0700_4_k_cu_1166233a_368454cuda3std3__48unexpectE,@object
	.size		_ZN40_INTERNAL_b30e0700_4_k_cu_1166233a_368454cuda3std3__48unexpectE,(_ZN40_INTERNAL_b30e0700_4_k_cu_1166233a_368456thrust24THRUST_300001_SM_1000_NS8cuda_cub3parE - _ZN40_INTERNAL_b30e0700_4_k_cu_1166233a_368454cuda3std3__48unexpectE)
_ZN40_INTERNAL_b30e0700_4_k_cu_1166233a_368454cuda3std3__48unexpectE:
	.zero		1
	.type		_ZN40_INTERNAL_b30e0700_4_k_cu_1166233a_368456thrust24THRUST_300001_SM_1000_NS8cuda_cub3parE,@object
	.size		_ZN40_INTERNAL_b30e0700_4_k_cu_1166233a_368456thrust24THRUST_300001_SM_1000_NS8cuda_cub3parE,(.L_29 - _ZN40_INTERNAL_b30e0700_4_k_cu_1166233a_368456thrust24THRUST_300001_SM_1000_NS8cuda_cub3parE)
_ZN40_INTERNAL_b30e0700_4_k_cu_1166233a_368456thrust24THRUST_300001_SM_1000_NS8cuda_cub3parE:
	.zero		1
.L_29:


//--------------------- .nv.constant0._ZN3cub18CUB_300001_SM_10006detail11EmptyKernelIvEEvv --------------------------
	.section	.nv.constant0._ZN3cub18CUB_300001_SM_10006detail11EmptyKernelIvEEvv,"a",@progbits
	.sectionflags	@""
	.align	4
.nv.constant0._ZN3cub18CUB_300001_SM_10006detail11EmptyKernelIvEEvv:
	.zero		896


//--------------------- SYMBOLS --------------------------

	.type		.nv.reservedSmem.offset0,@object
	.size		.nv.reservedSmem.offset0,0x4
